	.headerflags	@"EF_CUDA_TEXMODE_UNIFIED EF_CUDA_64BIT_ADDRESS EF_CUDA_ACCELERATORS EF_CUDA_SM90 EF_CUDA_VIRTUAL_SM(EF_CUDA_SM90)"
	.elftype	@"ET_EXEC"


//--------------------- .nv.info                  --------------------------
	.section	.nv.info,"",@"SHT_CUDA_INFO"
	.align	4


	//----- nvinfo : EIATTR_REGCOUNT
	.align		4
        /*0000*/ 	.byte	0x04, 0x2f
        /*0002*/ 	.short	(.L_3 - .L_2)
	.align		4
.L_2:
        /*0004*/ 	.word	index@(triton_poi_fused__native_batch_norm_legit_no_training_convolution_leaky_relu_4)
        /*0008*/ 	.word	0x00000014


	//----- nvinfo : EIATTR_MIN_STACK_SIZE
	.align		4
.L_3:
        /*000c*/ 	.byte	0x04, 0x12
        /*000e*/ 	.short	(.L_5 - .L_4)
	.align		4
.L_4:
        /*0010*/ 	.word	index@(triton_poi_fused__native_batch_norm_legit_no_training_convolution_leaky_relu_4)
        /*0014*/ 	.word	0x00000000


	//----- nvinfo : EIATTR_FRAME_SIZE
	.align		4
.L_5:
        /*0018*/ 	.byte	0x04, 0x11
        /*001a*/ 	.short	(.L_7 - .L_6)
	.align		4
.L_6:
        /*001c*/ 	.word	index@(triton_poi_fused__native_batch_norm_legit_no_training_convolution_leaky_relu_4)
        /*0020*/ 	.word	0x00000000


	//----- nvinfo : EIATTR_MIN_STACK_SIZE
	.align		4
.L_7:
        /*0024*/ 	.byte	0x04, 0x12
        /*0026*/ 	.short	(.L_9 - .L_8)
	.align		4
.L_8:
        /*0028*/ 	.word	index@(triton_poi_fused__native_batch_norm_legit_no_training_convolution_leaky_relu_4)
        /*002c*/ 	.word	0x00000000
.L_9:


//--------------------- .nv.info.triton_poi_fused__native_batch_norm_legit_no_training_convolution_leaky_relu_4 --------------------------
	.section	.nv.info.triton_poi_fused__native_batch_norm_legit_no_training_convolution_leaky_relu_4,"",@"SHT_CUDA_INFO"
	.sectionflags	@""
	.align	4


	//----- nvinfo : EIATTR_CUDA_API_VERSION
	.align		4
        /*0000*/ 	.byte	0x04, 0x37
        /*0002*/ 	.short	(.L_11 - .L_10)
.L_10:
        /*0004*/ 	.word	0x0000007c


	//----- nvinfo : EIATTR_KPARAM_INFO
	.align		4
.L_11:
        /*0008*/ 	.byte	0x04, 0x17
        /*000a*/ 	.short	(.L_13 - .L_12)
.L_12:
        /*000c*/ 	.word	0x00000000
        /*0010*/ 	.short	0x0007
        /*0012*/ 	.short	0x0038
        /*0014*/ 	.byte	0x00, 0xf0, 0x11, 0x00


	//----- nvinfo : EIATTR_KPARAM_INFO
	.align		4
.L_13:
        /*0018*/ 	.byte	0x04, 0x17
        /*001a*/ 	.short	(.L_15 - .L_14)
.L_14:
        /*001c*/ 	.word	0x00000000
        /*0020*/ 	.short	0x0006
        /*0022*/ 	.short	0x0030
        /*0024*/ 	.byte	0x00, 0xf4, 0x21, 0x00


	//----- nvinfo : EIATTR_KPARAM_INFO
	.align		4
.L_15:
        /*0028*/ 	.byte	0x04, 0x17
        /*002a*/ 	.short	(.L_17 - .L_16)
.L_16:
        /*002c*/ 	.word	0x00000000
        /*0030*/ 	.short	0x0005
        /*0032*/ 	.short	0x0028
        /*0034*/ 	.byte	0x00, 0xf4, 0x21, 0x00


	//----- nvinfo : EIATTR_KPARAM_INFO
	.align		4
.L_17:
        /*0038*/ 	.byte	0x04, 0x17
        /*003a*/ 	.short	(.L_19 - .L_18)
.L_18:
        /*003c*/ 	.word	0x00000000
        /*0040*/ 	.short	0x0004
        /*0042*/ 	.short	0x0020
        /*0044*/ 	.byte	0x00, 0xf4, 0x21, 0x00


	//----- nvinfo : EIATTR_KPARAM_INFO
	.align		4
.L_19:
        /*0048*/ 	.byte	0x04, 0x17
        /*004a*/ 	.short	(.L_21 - .L_20)
.L_20:
        /*004c*/ 	.word	0x00000000
        /*0050*/ 	.short	0x0003
        /*0052*/ 	.short	0x0018
        /*0054*/ 	.byte	0x00, 0xf4, 0x21, 0x00


	//----- nvinfo : EIATTR_KPARAM_INFO
	.align		4
.L_21:
        /*0058*/ 	.byte	0x04, 0x17
        /*005a*/ 	.short	(.L_23 - .L_22)
.L_22:
        /*005c*/ 	.word	0x00000000
        /*0060*/ 	.short	0x0002
        /*0062*/ 	.short	0x0010
        /*0064*/ 	.byte	0x00, 0xf4, 0x21, 0x00


	//----- nvinfo : EIATTR_KPARAM_INFO
	.align		4
.L_23:
        /*0068*/ 	.byte	0x04, 0x17
        /*006a*/ 	.short	(.L_25 - .L_24)
.L_24:
        /*006c*/ 	.word	0x00000000
        /*0070*/ 	.short	0x0001
        /*0072*/ 	.short	0x0008
        /*0074*/ 	.byte	0x00, 0xf4, 0x21, 0x00


	//----- nvinfo : EIATTR_KPARAM_INFO
	.align		4
.L_25:
        /*0078*/ 	.byte	0x04, 0x17
        /*007a*/ 	.short	(.L_27 - .L_26)
.L_26:
        /*007c*/ 	.word	0x00000000
        /*0080*/ 	.short	0x0000
        /*0082*/ 	.short	0x0000
        /*0084*/ 	.byte	0x00, 0xf4, 0x21, 0x00


	//----- nvinfo : EIATTR_SPARSE_MMA_MASK
	.align		4
.L_27:
        /*0088*/ 	.byte	0x03, 0x50
        /*008a*/ 	.short	0x0000


	//----- nvinfo : EIATTR_MAXREG_COUNT
	.align		4
        /*008c*/ 	.byte	0x03, 0x1b
        /*008e*/ 	.short	0x00ff


	//----- nvinfo : EIATTR_EXIT_INSTR_OFFSETS
	.align		4
        /*0090*/ 	.byte	0x04, 0x1c
        /*0092*/ 	.short	(.L_29 - .L_28)


	//   ....[0]....
.L_28:
        /*0094*/ 	.word	0x000003b0


	//----- nvinfo : EIATTR_REQNTID
	.align		4
.L_29:
        /*0098*/ 	.byte	0x04, 0x10
        /*009a*/ 	.short	(.L_31 - .L_30)
.L_30:
        /*009c*/ 	.word	0x00000100
        /*00a0*/ 	.word	0x00000001
        /*00a4*/ 	.word	0x00000001


	//----- nvinfo : EIATTR_CBANK_PARAM_SIZE
	.align		4
.L_31:
        /*00a8*/ 	.byte	0x03, 0x19
        /*00aa*/ 	.short	0x003c


	//----- nvinfo : EIATTR_PARAM_CBANK
	.align		4
        /*00ac*/ 	.byte	0x04, 0x0a
        /*00ae*/ 	.short	(.L_33 - .L_32)
	.align		4
.L_32:
        /*00b0*/ 	.word	index@(.nv.constant0.triton_poi_fused__native_batch_norm_legit_no_training_convolution_leaky_relu_4)
        /*00b4*/ 	.short	0x0210
        /*00b6*/ 	.short	0x003c


	//----- nvinfo : EIATTR_SW_WAR
	.align		4
.L_33:
        /*00b8*/ 	.byte	0x04, 0x36
        /*00ba*/ 	.short	(.L_35 - .L_34)
.L_34:
        /*00bc*/ 	.word	0x00000008
.L_35:


//--------------------- .nv.callgraph             --------------------------
	.section	.nv.callgraph,"",@"SHT_CUDA_CALLGRAPH"
	.align	4
	.sectionentsize	8
	.align		4
        /*0000*/ 	.word	0x00000000
	.align		4
        /*0004*/ 	.word	0xffffffff
	.align		4
        /*0008*/ 	.word	0x00000000
	.align		4
        /*000c*/ 	.word	0xfffffffe
	.align		4
        /*0010*/ 	.word	0x00000000
	.align		4
        /*0014*/ 	.word	0xfffffffd
	.align		4
        /*0018*/ 	.word	0x00000000
	.align		4
        /*001c*/ 	.word	0xfffffffc


//--------------------- .nv.constant4             --------------------------
	.section	.nv.constant4,"a",@progbits
	.align	8
	.align		8
.nv.constant4:
        /*0000*/ 	.dword	_$_str
	.align		8
        /*0008*/ 	.dword	_$_str_$_2


//--------------------- .text.triton_poi_fused__native_batch_norm_legit_no_training_convolution_leaky_relu_4 --------------------------
	.section	.text.triton_poi_fused__native_batch_norm_legit_no_training_convolution_leaky_relu_4,"ax",@progbits
	.align	128
        .global         triton_poi_fused__native_batch_norm_legit_no_training_convolution_leaky_relu_4
        .type           triton_poi_fused__native_batch_norm_legit_no_training_convolution_leaky_relu_4,@function
        .size           triton_poi_fused__native_batch_norm_legit_no_training_convolution_leaky_relu_4,(.L_x_1 - triton_poi_fused__native_batch_norm_legit_no_training_convolution_leaky_relu_4)
        .other          triton_poi_fused__native_batch_norm_legit_no_training_convolution_leaky_relu_4,@"STO_CUDA_ENTRY STV_DEFAULT"
triton_poi_fused__native_batch_norm_legit_no_training_convolution_leaky_relu_4:
.text.triton_poi_fused__native_batch_norm_legit_no_training_convolution_leaky_relu_4:
[----:B------:R-:W-:Y:S01]  /*0000*/  LDC R1, c[0x0][0x28] ;  /* 0x00000a00ff017b82 */ /* 0x000fe20000000800 */
[----:B------:R-:W1:Y:S07]  /*0010*/  S2R R0, SR_TID.X ;  /* 0x0000000000007919 */ /* 0x000e6e0000002100 */
[----:B------:R-:W2:Y:S01]  /*0020*/  LDC.64 R12, c[0x0][0x230] ;  /* 0x00008c00ff0c7b82 */ /* 0x000ea20000000a00 */
[----:B------:R-:W-:Y:S01]  /*0030*/  ULDC.64 UR4, c[0x0][0x208] ;  /* 0x0000820000047ab9 */ /* 0x000fe20000000a00 */
[----:B------:R-:W3:Y:S06]  /*0040*/  S2R R3, SR_CTAID.X ;  /* 0x0000000000037919 */ /* 0x000eec0000002500 */
[----:B------:R-:W4:Y:S08]  /*0050*/  LDC.64 R10, c[0x0][0x220] ;  /* 0x00008800ff0a7b82 */ /* 0x000f300000000a00 */
[----:B------:R-:W5:Y:S08]  /*0060*/  LDC.64 R8, c[0x0][0x228] ;  /* 0x00008a00ff087b82 */ /* 0x000f700000000a00 */
[----:B------:R-:W2:Y:S01]  /*0070*/  LDC.64 R14, c[0x0][0x238] ;  /* 0x00008e00ff0e7b82 */ /* 0x000ea20000000a00 */
[----:B-1----:R-:W-:-:S07]  /*0080*/  SHF.L.U32 R0, R0, 0x1, RZ ;  /* 0x0000000100007819 */ /* 0x002fce00000006ff */
[----:B------:R-:W1:Y:S01]  /*0090*/  LDC.64 R4, c[0x0][0x240] ;  /* 0x00009000ff047b82 */ /* 0x000e620000000a00 */
[----:B------:R-:W-:-:S04]  /*00a0*/  LOP3.LUT R0, R0, 0x1fe, RZ, 0xc0, !PT ;  /* 0x000001fe00007812 */ /* 0x000fc800078ec0ff */
[----:B---3--:R-:W-:-:S05]  /*00b0*/  LEA R0, R3, R0, 0x9 ;  /* 0x0000000003007211 */ /* 0x008fca00078e48ff */
[----:B------:R-:W-:-:S05]  /*00c0*/  IMAD.HI R2, R0, 0x38e38e39, RZ ;  /* 0x38e38e3900027827 */ /* 0x000fca00078e02ff */
[----:B------:R-:W-:-:S04]  /*00d0*/  SHF.R.U32.HI R3, RZ, 0x1f, R2 ;  /* 0x0000001fff037819 */ /* 0x000fc80000011602 */
[----:B------:R-:W-:-:S04]  /*00e0*/  LEA.HI.SX32 R3, R2, R3, 0x1d ;  /* 0x0000000302037211 */ /* 0x000fc800078feaff */
[----:B------:R-:W-:-:S04]  /*00f0*/  SHF.R.S32.HI R2, RZ, 0x1f, R3 ;  /* 0x0000001fff027819 */ /* 0x000fc80000011403 */
[----:B------:R-:W-:-:S04]  /*0100*/  LEA.HI R2, R2, R3, RZ, 0x9 ;  /* 0x0000000302027211 */ /* 0x000fc800078f48ff */
[----:B------:R-:W-:-:S04]  /*0110*/  LOP3.LUT R2, R2, 0xfffffe00, RZ, 0xc0, !PT ;  /* 0xfffffe0002027812 */ /* 0x000fc800078ec0ff */
[----:B------:R-:W-:Y:S02]  /*0120*/  IADD3 R17, R3, -R2, RZ ;  /* 0x8000000203117210 */ /* 0x000fe40007ffe0ff */
[----:B------:R-:W3:Y:S03]  /*0130*/  LDC.64 R2, c[0x0][0x210] ;  /* 0x00008400ff027b82 */ /* 0x000ee60000000a00 */
[----:B--2---:R-:W-:-:S05]  /*0140*/  IMAD.WIDE R12, R17, 0x4, R12 ;  /* 0x00000004110c7825 */ /* 0x004fca00078e020c */
[----:B------:R2:W2:Y:S01]  /*0150*/  LDG.E.EL R16, desc[UR4][R12.64] ;  /* 0x000000040c107981 */ /* 0x0004a2000c2e1900 */
[----:B----4-:R-:W-:-:S04]  /*0160*/  IMAD.WIDE R10, R17, 0x4, R10 ;  /* 0x00000004110a7825 */ /* 0x010fc800078e020a */
[----:B-----5:R-:W-:Y:S02]  /*0170*/  IMAD.WIDE R8, R17, 0x4, R8 ;  /* 0x0000000411087825 */ /* 0x020fe400078e0208 */
[----:B------:R-:W4:Y:S04]  /*0180*/  LDG.E.EL R10, desc[UR4][R10.64] ;  /* 0x000000040a0a7981 */ /* 0x000f28000c2e1900 */
[----:B------:R5:W4:Y:S01]  /*0190*/  LDG.E.EL R8, desc[UR4][R8.64] ;  /* 0x0000000408087981 */ /* 0x000b22000c2e1900 */
[----:B---3--:R-:W-:-:S05]  /*01a0*/  IMAD.WIDE R2, R0, 0x4, R2 ;  /* 0x0000000400027825 */ /* 0x008fca00078e0202 */
[----:B------:R-:W4:Y:S01]  /*01b0*/  LDG.E.64 R6, desc[UR4][R2.64] ;  /* 0x0000000402067981 */ /* 0x000f22000c1e1b00 */
[----:B0-2---:R-:W-:-:S04]  /*01c0*/  IMAD.WIDE R12, R17, 0x4, R14 ;  /* 0x00000004110c7825 */ /* 0x005fc800078e020e */
[----:B-1----:R-:W-:Y:S02]  /*01d0*/  IMAD.WIDE R4, R17, 0x4, R4 ;  /* 0x0000000411047825 */ /* 0x002fe400078e0204 */
[----:B------:R-:W2:Y:S04]  /*01e0*/  LDG.E.EL R12, desc[UR4][R12.64] ;  /* 0x000000040c0c7981 */ /* 0x000ea8000c2e1900 */
[----:B------:R0:W2:Y:S01]  /*01f0*/  LDG.E.EL R15, desc[UR4][R4.64] ;  /* 0x00000004040f7981 */ /* 0x0000a2000c2e1900 */
[----:B-----5:R-:W-:Y:S01]  /*0200*/  HFMA2.MMA R9, -RZ, RZ, 1.625, 0 ;  /* 0x3e800000ff097435 */ /* 0x020fe200000001ff */
[----:B0-----:R-:W0:Y:S02]  /*0210*/  LDC.64 R4, c[0x0][0x218] ;  /* 0x00008600ff047b82 */ /* 0x001e240000000a00 */
[----:B0-----:R-:W-:-:S04]  /*0220*/  IMAD.WIDE R4, R0, 0x4, R4 ;  /* 0x0000000400047825 */ /* 0x001fc800078e0204 */
[----:B------:R-:W-:-:S04]  /*0230*/  FADD R16, R16, 9.9999997473787516356e-06 ;  /* 0x3727c5ac10107421 */ /* 0x000fc80000000000 */
[----:B------:R-:W0:Y:S02]  /*0240*/  MUFU.SQRT R14, R16 ;  /* 0x00000010000e7308 */ /* 0x000e240000002000 */
[C---:B0-----:R-:W-:Y:S02]  /*0250*/  FSETP.GT.AND P0, PT, R14.reuse, 8.50705917302346158658e+37, PT ;  /* 0x7e8000000e00780b */ /* 0x041fe40003f04000 */
[----:B------:R-:W-:-:S11]  /*0260*/  FSETP.GEU.AND P1, PT, R14, 1.175494350822287508e-38, PT ;  /* 0x008000000e00780b */ /* 0x000fd60003f2e000 */
[----:B------:R-:W-:-:S04]  /*0270*/  @P0 FMUL R14, R14, 0.25 ;  /* 0x3e8000000e0e0820 */ /* 0x000fc80000400000 */
[----:B------:R-:W-:-:S06]  /*0280*/  @!P1 FMUL R14, R14, 16777216 ;  /* 0x4b8000000e0e9820 */ /* 0x000fcc0000400000 */
[----:B------:R-:W0:Y:S01]  /*0290*/  MUFU.RCP R14, R14 ;  /* 0x0000000e000e7308 */ /* 0x000e220000001000 */
[----:B------:R-:W-:Y:S01]  /*02a0*/  FSEL R9, R9, 1, P0 ;  /* 0x3f80000009097808 */ /* 0x000fe20000000000 */
[--C-:B----4-:R-:W-:Y:S01]  /*02b0*/  FADD R6, R6, R10.reuse ;  /* 0x0000000a06067221 */ /* 0x110fe20000000000 */
[----:B------:R-:W-:-:S03]  /*02c0*/  FADD R7, R7, R10 ;  /* 0x0000000a07077221 */ /* 0x000fc60000000000 */
[----:B------:R-:W-:-:S04]  /*02d0*/  @!P1 FMUL R9, R9, 16777216 ;  /* 0x4b80000009099820 */ /* 0x000fc80000400000 */
[----:B0-----:R-:W-:Y:S01]  /*02e0*/  FMUL R10, R14, R9 ;  /* 0x000000090e0a7220 */ /* 0x001fe20000400000 */
[C---:B------:R-:W-:Y:S01]  /*02f0*/  FADD R9, -R8.reuse, R6 ;  /* 0x0000000608097221 */ /* 0x040fe20000000100 */
[----:B------:R-:W-:-:S03]  /*0300*/  FADD R8, -R8, R7 ;  /* 0x0000000708087221 */ /* 0x000fc60000000100 */
[-C--:B------:R-:W-:Y:S01]  /*0310*/  FMUL R9, R9, R10.reuse ;  /* 0x0000000a09097220 */ /* 0x080fe20000400000 */
[----:B------:R-:W-:-:S03]  /*0320*/  FMUL R8, R8, R10 ;  /* 0x0000000a08087220 */ /* 0x000fc60000400000 */
[C-C-:B--2---:R-:W-:Y:S01]  /*0330*/  FFMA R14, R12.reuse, R9, R15.reuse ;  /* 0x000000090c0e7223 */ /* 0x144fe2000000000f */
[----:B------:R-:W-:-:S04]  /*0340*/  FFMA R15, R12, R8, R15 ;  /* 0x000000080c0f7223 */ /* 0x000fc8000000000f */
[C---:B------:R-:W-:Y:S02]  /*0350*/  FSETP.GT.AND P0, PT, R14.reuse, RZ, PT ;  /* 0x000000ff0e00720b */ /* 0x040fe40003f04000 */
[----:B------:R-:W-:Y:S01]  /*0360*/  FSETP.GT.AND P1, PT, R15, RZ, PT ;  /* 0x000000ff0f00720b */ /* 0x000fe20003f24000 */
[----:B------:R-:W-:Y:S10]  /*0370*/  STG.E.64 desc[UR4][R2.64], R6 ;  /* 0x0000000602007986 */ /* 0x000ff4000c101b04 */
[----:B------:R-:W-:-:S02]  /*0380*/  @!P0 FMUL R14, R14, 0.20000000298023223877 ;  /* 0x3e4ccccd0e0e8820 */ /* 0x000fc40000400000 */
[----:B------:R-:W-:-:S05]  /*0390*/  @!P1 FMUL R15, R15, 0.20000000298023223877 ;  /* 0x3e4ccccd0f0f9820 */ /* 0x000fca0000400000 */
[----:B------:R-:W-:Y:S01]  /*03a0*/  STG.E.64 desc[UR4][R4.64], R14 ;  /* 0x0000000e04007986 */ /* 0x000fe2000c101b04 */
[----:B------:R-:W-:Y:S05]  /*03b0*/  EXIT ;  /* 0x000000000000794d */ /* 0x000fea0003800000 */
.L_x_0:
[----:B------:R-:W-:-:S00]  /*03c0*/  BRA `(.L_x_0) ;  /* 0xfffffffc00fc7947 */ /* 0x000fc0000383ffff */
[----:B------:R-:W-:-:S00]  /*03d0*/  NOP ;  /* 0x0000000000007918 */ /* 0x000fc00000000000 */
        /* <DEDUP_REMOVED lines=10> */
.L_x_1:


//--------------------- .nv.global.init           --------------------------
	.section	.nv.global.init,"aw",@progbits
.nv.global.init:
	.type		_$_str,@object
	.size		_$_str,(_$_str_$_2 - _$_str)
_$_str:
        /*0000*/ 	.byte	0x5f, 0x5f, 0x43, 0x55, 0x44, 0x41, 0x5f, 0x46, 0x54, 0x5a, 0x00
	.type		_$_str_$_2,@object
	.size		_$_str_$_2,(.L_1 - _$_str_$_2)
_$_str_$_2:
        /*000b*/ 	.byte	0x5f, 0x5f, 0x43, 0x55, 0x44, 0x41, 0x5f, 0x50, 0x52, 0x45, 0x43, 0x5f, 0x53, 0x51, 0x52, 0x54
        /*001b*/ 	.byte	0x00
.L_1:


//--------------------- .nv.constant0.triton_poi_fused__native_batch_norm_legit_no_training_convolution_leaky_relu_4 --------------------------
	.section	.nv.constant0.triton_poi_fused__native_batch_norm_legit_no_training_convolution_leaky_relu_4,"a",@progbits
	.sectionflags	@""
	.align	4
.nv.constant0.triton_poi_fused__native_batch_norm_legit_no_training_convolution_leaky_relu_4:
	.zero		588
